	.headerflags	@"EF_CUDA_TEXMODE_UNIFIED EF_CUDA_64BIT_ADDRESS EF_CUDA_ACCELERATORS EF_CUDA_SM90 EF_CUDA_VIRTUAL_SM(EF_CUDA_SM90)"
	.elftype	@"ET_EXEC"


//--------------------- .nv.info                  --------------------------
	.section	.nv.info,"",@"SHT_CUDA_INFO"
	.align	4


	//----- nvinfo : EIATTR_REGCOUNT
	.align		4
        /*0000*/ 	.byte	0x04, 0x2f
        /*0002*/ 	.short	(.L_3 - .L_2)
	.align		4
.L_2:
        /*0004*/ 	.word	index@(triton_poi_fused__native_batch_norm_legit_no_training_cat_convolution_relu_1)
        /*0008*/ 	.word	0x00000017


	//----- nvinfo : EIATTR_MIN_STACK_SIZE
	.align		4
.L_3:
        /*000c*/ 	.byte	0x04, 0x12
        /*000e*/ 	.short	(.L_5 - .L_4)
	.align		4
.L_4:
        /*0010*/ 	.word	index@(triton_poi_fused__native_batch_norm_legit_no_training_cat_convolution_relu_1)
        /*0014*/ 	.word	0x00000000


	//----- nvinfo : EIATTR_FRAME_SIZE
	.align		4
.L_5:
        /*0018*/ 	.byte	0x04, 0x11
        /*001a*/ 	.short	(.L_7 - .L_6)
	.align		4
.L_6:
        /*001c*/ 	.word	index@(triton_poi_fused__native_batch_norm_legit_no_training_cat_convolution_relu_1)
        /*0020*/ 	.word	0x00000000


	//----- nvinfo : EIATTR_MIN_STACK_SIZE
	.align		4
.L_7:
        /*0024*/ 	.byte	0x04, 0x12
        /*0026*/ 	.short	(.L_9 - .L_8)
	.align		4
.L_8:
        /*0028*/ 	.word	index@(triton_poi_fused__native_batch_norm_legit_no_training_cat_convolution_relu_1)
        /*002c*/ 	.word	0x00000000
.L_9:


//--------------------- .nv.info.triton_poi_fused__native_batch_norm_legit_no_training_cat_convolution_relu_1 --------------------------
	.section	.nv.info.triton_poi_fused__native_batch_norm_legit_no_training_cat_convolution_relu_1,"",@"SHT_CUDA_INFO"
	.sectionflags	@""
	.align	4


	//----- nvinfo : EIATTR_CUDA_API_VERSION
	.align		4
        /*0000*/ 	.byte	0x04, 0x37
        /*0002*/ 	.short	(.L_11 - .L_10)
.L_10:
        /*0004*/ 	.word	0x0000007c


	//----- nvinfo : EIATTR_KPARAM_INFO
	.align		4
.L_11:
        /*0008*/ 	.byte	0x04, 0x17
        /*000a*/ 	.short	(.L_13 - .L_12)
.L_12:
        /*000c*/ 	.word	0x00000000
        /*0010*/ 	.short	0x0009
        /*0012*/ 	.short	0x0048
        /*0014*/ 	.byte	0x00, 0xf0, 0x11, 0x00


	//----- nvinfo : EIATTR_KPARAM_INFO
	.align		4
.L_13:
        /*0018*/ 	.byte	0x04, 0x17
        /*001a*/ 	.short	(.L_15 - .L_14)
.L_14:
        /*001c*/ 	.word	0x00000000
        /*0020*/ 	.short	0x0008
        /*0022*/ 	.short	0x0040
        /*0024*/ 	.byte	0x00, 0xf4, 0x21, 0x00


	//----- nvinfo : EIATTR_KPARAM_INFO
	.align		4
.L_15:
        /*0028*/ 	.byte	0x04, 0x17
        /*002a*/ 	.short	(.L_17 - .L_16)
.L_16:
        /*002c*/ 	.word	0x00000000
        /*0030*/ 	.short	0x0007
        /*0032*/ 	.short	0x0038
        /*0034*/ 	.byte	0x00, 0xf4, 0x21, 0x00


	//----- nvinfo : EIATTR_KPARAM_INFO
	.align		4
.L_17:
        /*0038*/ 	.byte	0x04, 0x17
        /*003a*/ 	.short	(.L_19 - .L_18)
.L_18:
        /*003c*/ 	.word	0x00000000
        /*0040*/ 	.short	0x0006
        /*0042*/ 	.short	0x0030
        /*0044*/ 	.byte	0x00, 0xf4, 0x21, 0x00


	//----- nvinfo : EIATTR_KPARAM_INFO
	.align		4
.L_19:
        /*0048*/ 	.byte	0x04, 0x17
        /*004a*/ 	.short	(.L_21 - .L_20)
.L_20:
        /*004c*/ 	.word	0x00000000
        /*0050*/ 	.short	0x0005
        /*0052*/ 	.short	0x0028
        /*0054*/ 	.byte	0x00, 0xf4, 0x21, 0x00


	//----- nvinfo : EIATTR_KPARAM_INFO
	.align		4
.L_21:
        /*0058*/ 	.byte	0x04, 0x17
        /*005a*/ 	.short	(.L_23 - .L_22)
.L_22:
        /*005c*/ 	.word	0x00000000
        /*0060*/ 	.short	0x0004
        /*0062*/ 	.short	0x0020
        /*0064*/ 	.byte	0x00, 0xf4, 0x21, 0x00


	//----- nvinfo : EIATTR_KPARAM_INFO
	.align		4
.L_23:
        /*0068*/ 	.byte	0x04, 0x17
        /*006a*/ 	.short	(.L_25 - .L_24)
.L_24:
        /*006c*/ 	.word	0x00000000
        /*0070*/ 	.short	0x0003
        /*0072*/ 	.short	0x0018
        /*0074*/ 	.byte	0x00, 0xf4, 0x21, 0x00


	//----- nvinfo : EIATTR_KPARAM_INFO
	.align		4
.L_25:
        /*0078*/ 	.byte	0x04, 0x17
        /*007a*/ 	.short	(.L_27 - .L_26)
.L_26:
        /*007c*/ 	.word	0x00000000
        /*0080*/ 	.short	0x0002
        /*0082*/ 	.short	0x0010
        /*0084*/ 	.byte	0x00, 0xf4, 0x21, 0x00


	//----- nvinfo : EIATTR_KPARAM_INFO
	.align		4
.L_27:
        /*0088*/ 	.byte	0x04, 0x17
        /*008a*/ 	.short	(.L_29 - .L_28)
.L_28:
        /*008c*/ 	.word	0x00000000
        /*0090*/ 	.short	0x0001
        /*0092*/ 	.short	0x0008
        /*0094*/ 	.byte	0x00, 0xf4, 0x21, 0x00


	//----- nvinfo : EIATTR_KPARAM_INFO
	.align		4
.L_29:
        /*0098*/ 	.byte	0x04, 0x17
        /*009a*/ 	.short	(.L_31 - .L_30)
.L_30:
        /*009c*/ 	.word	0x00000000
        /*00a0*/ 	.short	0x0000
        /*00a2*/ 	.short	0x0000
        /*00a4*/ 	.byte	0x00, 0xf4, 0x21, 0x00


	//----- nvinfo : EIATTR_SPARSE_MMA_MASK
	.align		4
.L_31:
        /*00a8*/ 	.byte	0x03, 0x50
        /*00aa*/ 	.short	0x0000


	//----- nvinfo : EIATTR_MAXREG_COUNT
	.align		4
        /*00ac*/ 	.byte	0x03, 0x1b
        /*00ae*/ 	.short	0x00ff


	//----- nvinfo : EIATTR_EXIT_INSTR_OFFSETS
	.align		4
        /*00b0*/ 	.byte	0x04, 0x1c
        /*00b2*/ 	.short	(.L_33 - .L_32)


	//   ....[0]....
.L_32:
        /*00b4*/ 	.word	0x00000480


	//----- nvinfo : EIATTR_REQNTID
	.align		4
.L_33:
        /*00b8*/ 	.byte	0x04, 0x10
        /*00ba*/ 	.short	(.L_35 - .L_34)
.L_34:
        /*00bc*/ 	.word	0x00000100
        /*00c0*/ 	.word	0x00000001
        /*00c4*/ 	.word	0x00000001


	//----- nvinfo : EIATTR_CBANK_PARAM_SIZE
	.align		4
.L_35:
        /*00c8*/ 	.byte	0x03, 0x19
        /*00ca*/ 	.short	0x004c


	//----- nvinfo : EIATTR_PARAM_CBANK
	.align		4
        /*00cc*/ 	.byte	0x04, 0x0a
        /*00ce*/ 	.short	(.L_37 - .L_36)
	.align		4
.L_36:
        /*00d0*/ 	.word	index@(.nv.constant0.triton_poi_fused__native_batch_norm_legit_no_training_cat_convolution_relu_1)
        /*00d4*/ 	.short	0x0210
        /*00d6*/ 	.short	0x004c


	//----- nvinfo : EIATTR_SW_WAR
	.align		4
.L_37:
        /*00d8*/ 	.byte	0x04, 0x36
        /*00da*/ 	.short	(.L_39 - .L_38)
.L_38:
        /*00dc*/ 	.word	0x00000008
.L_39:


//--------------------- .nv.callgraph             --------------------------
	.section	.nv.callgraph,"",@"SHT_CUDA_CALLGRAPH"
	.align	4
	.sectionentsize	8
	.align		4
        /*0000*/ 	.word	0x00000000
	.align		4
        /*0004*/ 	.word	0xffffffff
	.align		4
        /*0008*/ 	.word	0x00000000
	.align		4
        /*000c*/ 	.word	0xfffffffe
	.align		4
        /*0010*/ 	.word	0x00000000
	.align		4
        /*0014*/ 	.word	0xfffffffd
	.align		4
        /*0018*/ 	.word	0x00000000
	.align		4
        /*001c*/ 	.word	0xfffffffc


//--------------------- .nv.constant4             --------------------------
	.section	.nv.constant4,"a",@progbits
	.align	8
	.align		8
.nv.constant4:
        /*0000*/ 	.dword	_$_str
	.align		8
        /*0008*/ 	.dword	_$_str_$_2


//--------------------- .text.triton_poi_fused__native_batch_norm_legit_no_training_cat_convolution_relu_1 --------------------------
	.section	.text.triton_poi_fused__native_batch_norm_legit_no_training_cat_convolution_relu_1,"ax",@progbits
	.align	128
        .global         triton_poi_fused__native_batch_norm_legit_no_training_cat_convolution_relu_1
        .type           triton_poi_fused__native_batch_norm_legit_no_training_cat_convolution_relu_1,@function
        .size           triton_poi_fused__native_batch_norm_legit_no_training_cat_convolution_relu_1,(.L_x_1 - triton_poi_fused__native_batch_norm_legit_no_training_cat_convolution_relu_1)
        .other          triton_poi_fused__native_batch_norm_legit_no_training_cat_convolution_relu_1,@"STO_CUDA_ENTRY STV_DEFAULT"
triton_poi_fused__native_batch_norm_legit_no_training_cat_convolution_relu_1:
.text.triton_poi_fused__native_batch_norm_legit_no_training_cat_convolution_relu_1:
[----:B------:R-:W-:Y:S01]  /*0000*/  LDC R1, c[0x0][0x28] ;  /* 0x00000a00ff017b82 */ /* 0x000fe20000000800 */
[----:B------:R-:W1:Y:S07]  /*0010*/  S2R R0, SR_TID.X ;  /* 0x0000000000007919 */ /* 0x000e6e0000002100 */
[----:B------:R-:W2:Y:S01]  /*0020*/  LDC.64 R14, c[0x0][0x228] ;  /* 0x00008a00ff0e7b82 */ /* 0x000ea20000000a00 */
[----:B------:R-:W-:Y:S01]  /*0030*/  ULDC.64 UR4, c[0x0][0x208] ;  /* 0x0000820000047ab9 */ /* 0x000fe20000000a00 */
[----:B------:R-:W3:Y:S06]  /*0040*/  S2R R5, SR_CTAID.X ;  /* 0x0000000000057919 */ /* 0x000eec0000002500 */
[----:B------:R-:W4:Y:S08]  /*0050*/  LDC.64 R10, c[0x0][0x218] ;  /* 0x00008600ff0a7b82 */ /* 0x000f300000000a00 */
[----:B------:R-:W5:Y:S08]  /*0060*/  LDC.64 R12, c[0x0][0x220] ;  /* 0x00008800ff0c7b82 */ /* 0x000f700000000a00 */
[----:B------:R-:W5:Y:S01]  /*0070*/  LDC.64 R16, c[0x0][0x230] ;  /* 0x00008c00ff107b82 */ /* 0x000f620000000a00 */
[----:B-1----:R-:W-:-:S07]  /*0080*/  SHF.L.U32 R0, R0, 0x1, RZ ;  /* 0x0000000100007819 */ /* 0x002fce00000006ff */
[----:B------:R-:W1:Y:S01]  /*0090*/  LDC.64 R6, c[0x0][0x238] ;  /* 0x00008e00ff067b82 */ /* 0x000e620000000a00 */
[----:B---3--:R-:W-:Y:S02]  /*00a0*/  SHF.R.S32.HI R3, RZ, 0x16, R5 ;  /* 0x00000016ff037819 */ /* 0x008fe40000011405 */
[----:B------:R-:W-:Y:S02]  /*00b0*/  LOP3.LUT R0, R0, 0x1fe, RZ, 0xc0, !PT ;  /* 0x000001fe00007812 */ /* 0x000fe400078ec0ff */
[----:B------:R-:W-:Y:S02]  /*00c0*/  SGXT R3, R3, 0x1 ;  /* 0x000000010303781a */ /* 0x000fe40000000200 */
[----:B------:R-:W-:-:S04]  /*00d0*/  LEA R0, R5, R0, 0x9 ;  /* 0x0000000005007211 */ /* 0x000fc800078e48ff */
[----:B------:R-:W-:-:S04]  /*00e0*/  LEA.HI R3, R3, R0, RZ, 0xc ;  /* 0x0000000003037211 */ /* 0x000fc800078f60ff */
[----:B------:R-:W-:-:S04]  /*00f0*/  SHF.R.S32.HI R3, RZ, 0xc, R3 ;  /* 0x0000000cff037819 */ /* 0x000fc80000011403 */
[----:B------:R-:W-:-:S04]  /*0100*/  LEA.HI R2, R3, R3, RZ, 0x5 ;  /* 0x0000000303027211 */ /* 0x000fc800078f28ff */
[----:B------:R-:W-:-:S04]  /*0110*/  LOP3.LUT R2, R2, 0xffffffe0, RZ, 0xc0, !PT ;  /* 0xffffffe002027812 */ /* 0x000fc800078ec0ff */
[----:B------:R-:W-:Y:S02]  /*0120*/  IADD3 R19, R3, -R2, RZ ;  /* 0x8000000203137210 */ /* 0x000fe40007ffe0ff */
[----:B------:R-:W3:Y:S03]  /*0130*/  LDC.64 R2, c[0x0][0x210] ;  /* 0x00008400ff027b82 */ /* 0x000ee60000000a00 */
[----:B--2---:R-:W-:-:S05]  /*0140*/  IMAD.WIDE R14, R19, 0x4, R14 ;  /* 0x00000004130e7825 */ /* 0x004fca00078e020e */
[----:B------:R-:W2:Y:S01]  /*0150*/  LDG.E.EL R18, desc[UR4][R14.64] ;  /* 0x000000040e127981 */ /* 0x000ea2000c2e1900 */
[----:B----4-:R-:W-:-:S04]  /*0160*/  IMAD.WIDE R10, R19, 0x4, R10 ;  /* 0x00000004130a7825 */ /* 0x010fc800078e020a */
[C---:B-----5:R-:W-:Y:S01]  /*0170*/  IMAD.WIDE R12, R19.reuse, 0x4, R12 ;  /* 0x00000004130c7825 */ /* 0x060fe200078e020c */
[----:B------:R4:W5:Y:S04]  /*0180*/  LDG.E.EL R8, desc[UR4][R10.64] ;  /* 0x000000040a087981 */ /* 0x000968000c2e1900 */
[----:B------:R1:W5:Y:S01]  /*0190*/  LDG.E.EL R9, desc[UR4][R12.64] ;  /* 0x000000040c097981 */ /* 0x000362000c2e1900 */
[----:B---3--:R-:W-:Y:S01]  /*01a0*/  IMAD.WIDE R2, R0, 0x4, R2 ;  /* 0x0000000400027825 */ /* 0x008fe200078e0202 */
[----:B------:R-:W-:Y:S01]  /*01b0*/  HFMA2.MMA R20, -RZ, RZ, 1.625, 0 ;  /* 0x3e800000ff147435 */ /* 0x000fe200000001ff */
[----:B----4-:R-:W3:Y:S03]  /*01c0*/  LDC.64 R10, c[0x0][0x248] ;  /* 0x00009200ff0a7b82 */ /* 0x010ee60000000a00 */
[----:B------:R-:W5:Y:S01]  /*01d0*/  LDG.E.64 R4, desc[UR4][R2.64] ;  /* 0x0000000402047981 */ /* 0x000f62000c1e1b00 */
[----:B0-----:R-:W-:-:S04]  /*01e0*/  IMAD.WIDE R16, R19, 0x4, R16 ;  /* 0x0000000413107825 */ /* 0x001fc800078e0210 */
[----:B-1----:R-:W-:Y:S01]  /*01f0*/  IMAD.WIDE R6, R19, 0x4, R6 ;  /* 0x0000000413067825 */ /* 0x002fe200078e0206 */
[----:B------:R0:W4:Y:S01]  /*0200*/  LDG.E.EL R14, desc[UR4][R16.64] ;  /* 0x00000004100e7981 */ /* 0x000122000c2e1900 */
[----:B------:R-:W1:Y:S03]  /*0210*/  LDC.64 R12, c[0x0][0x240] ;  /* 0x00009000ff0c7b82 */ /* 0x000e660000000a00 */
[----:B------:R0:W4:Y:S02]  /*0220*/  LDG.E.EL R15, desc[UR4][R6.64] ;  /* 0x00000004060f7981 */ /* 0x000124000c2e1900 */
[----:B0-----:R-:W-:-:S03]  /*0230*/  SHF.R.S32.HI R17, RZ, 0x1f, R0 ;  /* 0x0000001fff117819 */ /* 0x001fc60000011400 */
[----:B------:R-:W0:Y:S01]  /*0240*/  LDC.64 R6, c[0x0][0x250] ;  /* 0x00009400ff067b82 */ /* 0x000e220000000a00 */
[----:B------:R-:W-:-:S04]  /*0250*/  LEA.HI R17, R17, R0, RZ, 0x11 ;  /* 0x0000000011117211 */ /* 0x000fc800078f88ff */
[C---:B------:R-:W-:Y:S02]  /*0260*/  SHF.L.U32 R16, R17.reuse, 0x2, RZ ;  /* 0x0000000211107819 */ /* 0x040fe400000006ff */
[----:B------:R-:W-:Y:S02]  /*0270*/  LOP3.LUT R17, R17, 0xfffe0000, RZ, 0xc0, !PT ;  /* 0xfffe000011117812 */ /* 0x000fe400078ec0ff */
[----:B------:R-:W-:-:S04]  /*0280*/  LOP3.LUT R16, R16, 0xfff80000, RZ, 0xc0, !PT ;  /* 0xfff8000010107812 */ /* 0x000fc800078ec0ff */
[----:B------:R-:W-:Y:S01]  /*0290*/  IADD3 R16, R16, R0, -R17 ;  /* 0x0000000010107210 */ /* 0x000fe20007ffe811 */
[----:B-1----:R-:W-:-:S03]  /*02a0*/  IMAD.WIDE R12, R0, 0x4, R12 ;  /* 0x00000004000c7825 */ /* 0x002fc600078e020c */
[----:B------:R-:W-:Y:S01]  /*02b0*/  IADD3 R17, R17, R16, RZ ;  /* 0x0000001011117210 */ /* 0x000fe20007ffe0ff */
[----:B---3--:R-:W-:-:S04]  /*02c0*/  IMAD.WIDE R10, R16, 0x4, R10 ;  /* 0x00000004100a7825 */ /* 0x008fc800078e020a */
[----:B0-----:R-:W-:-:S04]  /*02d0*/  IMAD.WIDE R6, R17, 0x4, R6 ;  /* 0x0000000411067825 */ /* 0x001fc800078e0206 */
[----:B--2---:R-:W-:-:S04]  /*02e0*/  FADD R18, R18, 9.9999997473787516356e-06 ;  /* 0x3727c5ac12127421 */ /* 0x004fc80000000000 */
[----:B------:R-:W0:Y:S02]  /*02f0*/  MUFU.SQRT R19, R18 ;  /* 0x0000001200137308 */ /* 0x000e240000002000 */
[C---:B0-----:R-:W-:Y:S02]  /*0300*/  FSETP.GT.AND P0, PT, R19.reuse, 8.50705917302346158658e+37, PT ;  /* 0x7e8000001300780b */ /* 0x041fe40003f04000 */
[----:B------:R-:W-:-:S11]  /*0310*/  FSETP.GEU.AND P1, PT, R19, 1.175494350822287508e-38, PT ;  /* 0x008000001300780b */ /* 0x000fd60003f2e000 */
[----:B------:R-:W-:-:S04]  /*0320*/  @P0 FMUL R19, R19, 0.25 ;  /* 0x3e80000013130820 */ /* 0x000fc80000400000 */
[----:B------:R-:W-:-:S06]  /*0330*/  @!P1 FMUL R19, R19, 16777216 ;  /* 0x4b80000013139820 */ /* 0x000fcc0000400000 */
[----:B------:R-:W0:Y:S01]  /*0340*/  MUFU.RCP R19, R19 ;  /* 0x0000001300137308 */ /* 0x000e220000001000 */
[----:B------:R-:W-:Y:S01]  /*0350*/  FSEL R20, R20, 1, P0 ;  /* 0x3f80000014147808 */ /* 0x000fe20000000000 */
[--C-:B-----5:R-:W-:Y:S01]  /*0360*/  FADD R4, R4, R8.reuse ;  /* 0x0000000804047221 */ /* 0x120fe20000000000 */
[----:B------:R-:W-:-:S03]  /*0370*/  FADD R5, R5, R8 ;  /* 0x0000000805057221 */ /* 0x000fc60000000000 */
[----:B------:R-:W-:Y:S01]  /*0380*/  @!P1 FMUL R20, R20, 16777216 ;  /* 0x4b80000014149820 */ /* 0x000fe20000400000 */
[C---:B------:R-:W-:Y:S01]  /*0390*/  FADD R8, -R9.reuse, R4 ;  /* 0x0000000409087221 */ /* 0x040fe20000000100 */
[----:B------:R-:W-:Y:S02]  /*03a0*/  FADD R9, -R9, R5 ;  /* 0x0000000509097221 */ /* 0x000fe40000000100 */
[----:B0-----:R-:W-:-:S04]  /*03b0*/  FMUL R20, R19, R20 ;  /* 0x0000001413147220 */ /* 0x001fc80000400000 */
[-C--:B------:R-:W-:Y:S01]  /*03c0*/  FMUL R8, R8, R20.reuse ;  /* 0x0000001408087220 */ /* 0x080fe20000400000 */
[----:B------:R-:W-:-:S03]  /*03d0*/  FMUL R20, R9, R20 ;  /* 0x0000001409147220 */ /* 0x000fc60000400000 */
[C-C-:B----4-:R-:W-:Y:S01]  /*03e0*/  FFMA R8, R14.reuse, R8, R15.reuse ;  /* 0x000000080e087223 */ /* 0x150fe2000000000f */
[----:B------:R-:W-:-:S04]  /*03f0*/  FFMA R20, R14, R20, R15 ;  /* 0x000000140e147223 */ /* 0x000fc8000000000f */
[----:B------:R-:W-:Y:S02]  /*0400*/  FSETP.GEU.AND P0, PT, R8, RZ, PT ;  /* 0x000000ff0800720b */ /* 0x000fe40003f0e000 */
[----:B------:R-:W-:Y:S02]  /*0410*/  FSETP.GEU.AND P1, PT, R20, RZ, PT ;  /* 0x000000ff1400720b */ /* 0x000fe40003f2e000 */
[----:B------:R-:W-:Y:S02]  /*0420*/  FSEL R8, R8, RZ, P0 ;  /* 0x000000ff08087208 */ /* 0x000fe40000000000 */
[----:B------:R-:W-:Y:S01]  /*0430*/  FSEL R9, R20, RZ, P1 ;  /* 0x000000ff14097208 */ /* 0x000fe20000800000 */
[----:B------:R-:W-:Y:S04]  /*0440*/  STG.E.64 desc[UR4][R2.64], R4 ;  /* 0x0000000402007986 */ /* 0x000fe8000c101b04 */
[----:B------:R-:W-:Y:S04]  /*0450*/  STG.E.64 desc[UR4][R12.64], R8 ;  /* 0x000000080c007986 */ /* 0x000fe8000c101b04 */
[----:B------:R-:W-:Y:S04]  /*0460*/  STG.E.64 desc[UR4][R10.64], R8 ;  /* 0x000000080a007986 */ /* 0x000fe8000c101b04 */
[----:B------:R-:W-:Y:S01]  /*0470*/  STG.E.64 desc[UR4][R6.64], R8 ;  /* 0x0000000806007986 */ /* 0x000fe2000c101b04 */
[----:B------:R-:W-:Y:S05]  /*0480*/  EXIT ;  /* 0x000000000000794d */ /* 0x000fea0003800000 */
.L_x_0:
[----:B------:R-:W-:-:S00]  /*0490*/  BRA `(.L_x_0) ;  /* 0xfffffffc00fc7947 */ /* 0x000fc0000383ffff */
[----:B------:R-:W-:-:S00]  /*04a0*/  NOP ;  /* 0x0000000000007918 */ /* 0x000fc00000000000 */
        /* <DEDUP_REMOVED lines=13> */
.L_x_1:


//--------------------- .nv.global.init           --------------------------
	.section	.nv.global.init,"aw",@progbits
.nv.global.init:
	.type		_$_str,@object
	.size		_$_str,(_$_str_$_2 - _$_str)
_$_str:
        /*0000*/ 	.byte	0x5f, 0x5f, 0x43, 0x55, 0x44, 0x41, 0x5f, 0x46, 0x54, 0x5a, 0x00
	.type		_$_str_$_2,@object
	.size		_$_str_$_2,(.L_1 - _$_str_$_2)
_$_str_$_2:
        /*000b*/ 	.byte	0x5f, 0x5f, 0x43, 0x55, 0x44, 0x41, 0x5f, 0x50, 0x52, 0x45, 0x43, 0x5f, 0x53, 0x51, 0x52, 0x54
        /*001b*/ 	.byte	0x00
.L_1:


//--------------------- .nv.constant0.triton_poi_fused__native_batch_norm_legit_no_training_cat_convolution_relu_1 --------------------------
	.section	.nv.constant0.triton_poi_fused__native_batch_norm_legit_no_training_cat_convolution_relu_1,"a",@progbits
	.sectionflags	@""
	.align	4
.nv.constant0.triton_poi_fused__native_batch_norm_legit_no_training_cat_convolution_relu_1:
	.zero		604
